	.headerflags	@"EF_CUDA_TEXMODE_UNIFIED EF_CUDA_64BIT_ADDRESS EF_CUDA_ACCELERATORS EF_CUDA_SM90 EF_CUDA_VIRTUAL_SM(EF_CUDA_SM90)"
	.elftype	@"ET_EXEC"


//--------------------- .nv.info                  --------------------------
	.section	.nv.info,"",@"SHT_CUDA_INFO"
	.align	4


	//----- nvinfo : EIATTR_REGCOUNT
	.align		4
        /*0000*/ 	.byte	0x04, 0x2f
        /*0002*/ 	.short	(.L_2 - .L_1)
	.align		4
.L_1:
        /*0004*/ 	.word	index@(triton_per_fused__native_batch_norm_legit_leaky_relu_9)
        /*0008*/ 	.word	0x00000014


	//----- nvinfo : EIATTR_MIN_STACK_SIZE
	.align		4
.L_2:
        /*000c*/ 	.byte	0x04, 0x12
        /*000e*/ 	.short	(.L_4 - .L_3)
	.align		4
.L_3:
        /*0010*/ 	.word	index@(triton_per_fused__native_batch_norm_legit_leaky_relu_9)
        /*0014*/ 	.word	0x00000000


	//----- nvinfo : EIATTR_FRAME_SIZE
	.align		4
.L_4:
        /*0018*/ 	.byte	0x04, 0x11
        /*001a*/ 	.short	(.L_6 - .L_5)
	.align		4
.L_5:
        /*001c*/ 	.word	index@(triton_per_fused__native_batch_norm_legit_leaky_relu_9)
        /*0020*/ 	.word	0x00000000


	//----- nvinfo : EIATTR_MIN_STACK_SIZE
	.align		4
.L_6:
        /*0024*/ 	.byte	0x04, 0x12
        /*0026*/ 	.short	(.L_8 - .L_7)
	.align		4
.L_7:
        /*0028*/ 	.word	index@(triton_per_fused__native_batch_norm_legit_leaky_relu_9)
        /*002c*/ 	.word	0x00000000
.L_8:


//--------------------- .nv.info.triton_per_fused__native_batch_norm_legit_leaky_relu_9 --------------------------
	.section	.nv.info.triton_per_fused__native_batch_norm_legit_leaky_relu_9,"",@"SHT_CUDA_INFO"
	.sectionflags	@""
	.align	4


	//----- nvinfo : EIATTR_CUDA_API_VERSION
	.align		4
        /*0000*/ 	.byte	0x04, 0x37
        /*0002*/ 	.short	(.L_10 - .L_9)
.L_9:
        /*0004*/ 	.word	0x0000007c


	//----- nvinfo : EIATTR_KPARAM_INFO
	.align		4
.L_10:
        /*0008*/ 	.byte	0x04, 0x17
        /*000a*/ 	.short	(.L_12 - .L_11)
.L_11:
        /*000c*/ 	.word	0x00000000
        /*0010*/ 	.short	0x0005
        /*0012*/ 	.short	0x0024
        /*0014*/ 	.byte	0x00, 0xf0, 0x11, 0x00


	//----- nvinfo : EIATTR_KPARAM_INFO
	.align		4
.L_12:
        /*0018*/ 	.byte	0x04, 0x17
        /*001a*/ 	.short	(.L_14 - .L_13)
.L_13:
        /*001c*/ 	.word	0x00000000
        /*0020*/ 	.short	0x0004
        /*0022*/ 	.short	0x0020
        /*0024*/ 	.byte	0x00, 0xf0, 0x11, 0x00


	//----- nvinfo : EIATTR_KPARAM_INFO
	.align		4
.L_14:
        /*0028*/ 	.byte	0x04, 0x17
        /*002a*/ 	.short	(.L_16 - .L_15)
.L_15:
        /*002c*/ 	.word	0x00000000
        /*0030*/ 	.short	0x0003
        /*0032*/ 	.short	0x0018
        /*0034*/ 	.byte	0x00, 0xf4, 0x21, 0x00


	//----- nvinfo : EIATTR_KPARAM_INFO
	.align		4
.L_16:
        /*0038*/ 	.byte	0x04, 0x17
        /*003a*/ 	.short	(.L_18 - .L_17)
.L_17:
        /*003c*/ 	.word	0x00000000
        /*0040*/ 	.short	0x0002
        /*0042*/ 	.short	0x0010
        /*0044*/ 	.byte	0x00, 0xf4, 0x21, 0x00


	//----- nvinfo : EIATTR_KPARAM_INFO
	.align		4
.L_18:
        /*0048*/ 	.byte	0x04, 0x17
        /*004a*/ 	.short	(.L_20 - .L_19)
.L_19:
        /*004c*/ 	.word	0x00000000
        /*0050*/ 	.short	0x0001
        /*0052*/ 	.short	0x0008
        /*0054*/ 	.byte	0x00, 0xf4, 0x21, 0x00


	//----- nvinfo : EIATTR_KPARAM_INFO
	.align		4
.L_20:
        /*0058*/ 	.byte	0x04, 0x17
        /*005a*/ 	.short	(.L_22 - .L_21)
.L_21:
        /*005c*/ 	.word	0x00000000
        /*0060*/ 	.short	0x0000
        /*0062*/ 	.short	0x0000
        /*0064*/ 	.byte	0x00, 0xf4, 0x21, 0x00


	//----- nvinfo : EIATTR_SPARSE_MMA_MASK
	.align		4
.L_22:
        /*0068*/ 	.byte	0x03, 0x50
        /*006a*/ 	.short	0x0000


	//----- nvinfo : EIATTR_MAXREG_COUNT
	.align		4
        /*006c*/ 	.byte	0x03, 0x1b
        /*006e*/ 	.short	0x00ff


	//----- nvinfo : EIATTR_COOP_GROUP_MASK_REGIDS
	.align		4
        /*0070*/ 	.byte	0x04, 0x29
        /*0072*/ 	.short	(.L_24 - .L_23)


	//   ....[0]....
.L_23:
        /*0074*/ 	.word	0xffffffff


	//   ....[1]....
        /*0078*/ 	.word	0xffffffff


	//   ....[2]....
        /*007c*/ 	.word	0xffffffff


	//   ....[3]....
        /*0080*/ 	.word	0xffffffff


	//   ....[4]....
        /*0084*/ 	.word	0xffffffff


	//   ....[5]....
        /*0088*/ 	.word	0xffffffff


	//   ....[6]....
        /*008c*/ 	.word	0xffffffff


	//   ....[7]....
        /*0090*/ 	.word	0xffffffff


	//   ....[8]....
        /*0094*/ 	.word	0xffffffff


	//   ....[9]....
        /*0098*/ 	.word	0xffffffff


	//   ....[10]....
        /*009c*/ 	.word	0xffffffff


	//   ....[11]....
        /*00a0*/ 	.word	0xffffffff


	//----- nvinfo : EIATTR_COOP_GROUP_INSTR_OFFSETS
	.align		4
.L_24:
        /*00a4*/ 	.byte	0x04, 0x28
        /*00a6*/ 	.short	(.L_26 - .L_25)


	//   ....[0]....
.L_25:
        /*00a8*/ 	.word	0x00000130


	//   ....[1]....
        /*00ac*/ 	.word	0x00000160


	//   ....[2]....
        /*00b0*/ 	.word	0x00000190


	//   ....[3]....
        /*00b4*/ 	.word	0x000001b0


	//   ....[4]....
        /*00b8*/ 	.word	0x000001d0


	//   ....[5]....
        /*00bc*/ 	.word	0x00000250


	//   ....[6]....
        /*00c0*/ 	.word	0x000002e0


	//   ....[7]....
        /*00c4*/ 	.word	0x00000300


	//   ....[8]....
        /*00c8*/ 	.word	0x00000320


	//   ....[9]....
        /*00cc*/ 	.word	0x00000340


	//   ....[10]....
        /*00d0*/ 	.word	0x00000370


	//   ....[11]....
        /*00d4*/ 	.word	0x000003f0


	//----- nvinfo : EIATTR_EXIT_INSTR_OFFSETS
	.align		4
.L_26:
        /*00d8*/ 	.byte	0x04, 0x1c
        /*00da*/ 	.short	(.L_28 - .L_27)


	//   ....[0]....
.L_27:
        /*00dc*/ 	.word	0x00000500


	//   ....[1]....
        /*00e0*/ 	.word	0x00000520


	//----- nvinfo : EIATTR_REQNTID
	.align		4
.L_28:
        /*00e4*/ 	.byte	0x04, 0x10
        /*00e6*/ 	.short	(.L_30 - .L_29)
.L_29:
        /*00e8*/ 	.word	0x00000040
        /*00ec*/ 	.word	0x00000001
        /*00f0*/ 	.word	0x00000001


	//----- nvinfo : EIATTR_CBANK_PARAM_SIZE
	.align		4
.L_30:
        /*00f4*/ 	.byte	0x03, 0x19
        /*00f6*/ 	.short	0x0028


	//----- nvinfo : EIATTR_PARAM_CBANK
	.align		4
        /*00f8*/ 	.byte	0x04, 0x0a
        /*00fa*/ 	.short	(.L_32 - .L_31)
	.align		4
.L_31:
        /*00fc*/ 	.word	index@(.nv.constant0.triton_per_fused__native_batch_norm_legit_leaky_relu_9)
        /*0100*/ 	.short	0x0210
        /*0102*/ 	.short	0x0028


	//----- nvinfo : EIATTR_SW_WAR
	.align		4
.L_32:
        /*0104*/ 	.byte	0x04, 0x36
        /*0106*/ 	.short	(.L_34 - .L_33)
.L_33:
        /*0108*/ 	.word	0x00000008
.L_34:


//--------------------- .nv.callgraph             --------------------------
	.section	.nv.callgraph,"",@"SHT_CUDA_CALLGRAPH"
	.align	4
	.sectionentsize	8
	.align		4
        /*0000*/ 	.word	0x00000000
	.align		4
        /*0004*/ 	.word	0xffffffff
	.align		4
        /*0008*/ 	.word	0x00000000
	.align		4
        /*000c*/ 	.word	0xfffffffe
	.align		4
        /*0010*/ 	.word	0x00000000
	.align		4
        /*0014*/ 	.word	0xfffffffd
	.align		4
        /*0018*/ 	.word	0x00000000
	.align		4
        /*001c*/ 	.word	0xfffffffc


//--------------------- .nv.constant4             --------------------------
	.section	.nv.constant4,"a",@progbits
	.align	8
	.align		8
.nv.constant4:
        /*0000*/ 	.dword	_$_str


//--------------------- .text.triton_per_fused__native_batch_norm_legit_leaky_relu_9 --------------------------
	.section	.text.triton_per_fused__native_batch_norm_legit_leaky_relu_9,"ax",@progbits
	.sectionflags	@"SHF_BARRIERS=1"
	.align	128
        .global         triton_per_fused__native_batch_norm_legit_leaky_relu_9
        .type           triton_per_fused__native_batch_norm_legit_leaky_relu_9,@function
        .size           triton_per_fused__native_batch_norm_legit_leaky_relu_9,(.L_x_1 - triton_per_fused__native_batch_norm_legit_leaky_relu_9)
        .other          triton_per_fused__native_batch_norm_legit_leaky_relu_9,@"STO_CUDA_ENTRY STV_DEFAULT"
triton_per_fused__native_batch_norm_legit_leaky_relu_9:
.text.triton_per_fused__native_batch_norm_legit_leaky_relu_9:
[----:B------:R-:W0:Y:S02]  /*0000*/  LDC R1, c[0x0][0x28] ;  /* 0x00000a00ff017b82 */ /* 0x000e240000000800 */
[----:B------:R-:W1:Y:S01]  /*0010*/  S2R R13, SR_TID.X ;  /* 0x00000000000d7919 */ /* 0x000e620000002100 */
[----:B------:R-:W2:Y:S01]  /*0020*/  LDC.64 R6, c[0x0][0x210] ;  /* 0x00008400ff067b82 */ /* 0x000ea20000000a00 */
[----:B------:R-:W-:Y:S01]  /*0030*/  HFMA2.MMA R5, -RZ, RZ, 0, 0 ;  /* 0x00000000ff057435 */ /* 0x000fe200000001ff */
[----:B------:R-:W-:Y:S01]  /*0040*/  ULDC.64 UR6, c[0x0][0x208] ;  /* 0x0000820000067ab9 */ /* 0x000fe20000000a00 */
[----:B------:R-:W3:Y:S01]  /*0050*/  S2R R0, SR_CTAID.X ;  /* 0x0000000000007919 */ /* 0x000ee20000002500 */
[----:B-1----:R-:W-:Y:S02]  /*0060*/  LOP3.LUT R3, R13, 0x3f, RZ, 0xc0, !PT ;  /* 0x0000003f0d037812 */ /* 0x002fe400078ec0ff */
[C---:B---3--:R-:W-:Y:S02]  /*0070*/  ISETP.GE.AND P1, PT, R0.reuse, 0x400, PT ;  /* 0x000004000000780c */ /* 0x048fe40003f26270 */
[----:B------:R-:W-:-:S05]  /*0080*/  LEA R2, R0, R3, 0x6 ;  /* 0x0000000300027211 */ /* 0x000fca00078e30ff */
[----:B--2---:R-:W-:-:S06]  /*0090*/  IMAD.WIDE R6, R2, 0x4, R6 ;  /* 0x0000000402067825 */ /* 0x004fcc00078e0206 */
[----:B------:R1:W2:Y:S01]  /*00a0*/  @!P1 LDG.E R5, desc[UR6][R6.64] ;  /* 0x0000000606059981 */ /* 0x0002a2000c1e1900 */
[----:B------:R-:W3:Y:S01]  /*00b0*/  S2UR UR5, SR_CgaCtaId ;  /* 0x00000000000579c3 */ /* 0x000ee20000008800 */
[C---:B------:R-:W-:Y:S01]  /*00c0*/  LOP3.LUT P2, RZ, R13.reuse, 0x1f, RZ, 0xc0, !PT ;  /* 0x0000001f0dff7812 */ /* 0x040fe2000784c0ff */
[----:B------:R-:W-:Y:S01]  /*00d0*/  UMOV UR4, 0x400 ;  /* 0x0000040000047882 */ /* 0x000fe20000000000 */
[----:B------:R-:W-:Y:S01]  /*00e0*/  ISETP.GE.AND P3, PT, R13, 0x2, PT ;  /* 0x000000020d00780c */ /* 0x000fe20003f66270 */
[----:B---3--:R-:W-:-:S06]  /*00f0*/  UPRMT UR4, UR5, 0x654, UR4 ;  /* 0x0000065405047896 */ /* 0x008fcc0008000004 */
[----:B-1----:R-:W-:Y:S02]  /*0100*/  LEA R7, R13, UR4, 0x2 ;  /* 0x000000040d077c11 */ /* 0x002fe4000f8e10ff */
[----:B--2---:R-:W-:-:S04]  /*0110*/  SEL R14, R5, RZ, !P1 ;  /* 0x000000ff050e7207 */ /* 0x004fc80004800000 */
[----:B------:R-:W-:-:S05]  /*0120*/  FSEL R5, R14, RZ, !P1 ;  /* 0x000000ff0e057208 */ /* 0x000fca0004800000 */
[----:B------:R-:W1:Y:S02]  /*0130*/  SHFL.BFLY PT, R8, R5, 0x10, 0x1f ;  /* 0x0e001f0005087f89 */ /* 0x000e6400000e0000 */
[----:B-1----:R-:W-:Y:S01]  /*0140*/  FADD R8, R5, R8 ;  /* 0x0000000805087221 */ /* 0x002fe20000000000 */
[----:B------:R-:W-:-:S04]  /*0150*/  SHF.R.U32.HI R5, RZ, 0x3, R13 ;  /* 0x00000003ff057819 */ /* 0x000fc8000001160d */
[----:B------:R-:W1:Y:S02]  /*0160*/  SHFL.BFLY PT, R9, R8, 0x8, 0x1f ;  /* 0x0d001f0008097f89 */ /* 0x000e6400000e0000 */
[----:B-1----:R-:W-:Y:S01]  /*0170*/  FADD R9, R8, R9 ;  /* 0x0000000908097221 */ /* 0x002fe20000000000 */
[----:B------:R-:W-:-:S04]  /*0180*/  LOP3.LUT R8, R5, 0x4, RZ, 0xc0, !PT ;  /* 0x0000000405087812 */ /* 0x000fc800078ec0ff */
[----:B------:R-:W1:Y:S02]  /*0190*/  SHFL.BFLY PT, R10, R9, 0x4, 0x1f ;  /* 0x0c801f00090a7f89 */ /* 0x000e6400000e0000 */
[----:B-1----:R-:W-:-:S05]  /*01a0*/  FADD R10, R9, R10 ;  /* 0x0000000a090a7221 */ /* 0x002fca0000000000 */
[----:B------:R-:W1:Y:S02]  /*01b0*/  SHFL.BFLY PT, R11, R10, 0x2, 0x1f ;  /* 0x0c401f000a0b7f89 */ /* 0x000e6400000e0000 */
[----:B-1----:R-:W-:-:S05]  /*01c0*/  FADD R11, R10, R11 ;  /* 0x0000000b0a0b7221 */ /* 0x002fca0000000000 */
[----:B------:R-:W1:Y:S02]  /*01d0*/  SHFL.BFLY PT, R6, R11, 0x1, 0x1f ;  /* 0x0c201f000b067f89 */ /* 0x000e6400000e0000 */
[----:B-1----:R-:W-:Y:S01]  /*01e0*/  FADD R9, R11, R6 ;  /* 0x000000060b097221 */ /* 0x002fe20000000000 */
[----:B------:R-:W-:-:S04]  /*01f0*/  LOP3.LUT R6, R13, 0x1, RZ, 0xc0, !PT ;  /* 0x000000010d067812 */ /* 0x000fc800078ec0ff */
[----:B------:R-:W-:Y:S01]  /*0200*/  @!P2 STS [R8+UR4], R9 ;  /* 0x000000090800a988 */ /* 0x000fe20008000804 */
[----:B------:R-:W-:Y:S01]  /*0210*/  BAR.SYNC.DEFER_BLOCKING 0x0 ;  /* 0x0000000000007b1d */ /* 0x000fe20000010000 */
[----:B------:R-:W-:-:S04]  /*0220*/  ISETP.NE.U32.AND P0, PT, R6, 0x1, PT ;  /* 0x000000010600780c */ /* 0x000fc80003f05070 */
[----:B------:R-:W-:Y:S01]  /*0230*/  ISETP.LT.AND P0, PT, R13, 0x2, P0 ;  /* 0x000000020d00780c */ /* 0x000fe20000701270 */
[----:B------:R-:W1:Y:S04]  /*0240*/  @!P3 LDS R12, [R7] ;  /* 0x00000000070cb984 */ /* 0x000e680000000800 */
[----:B-1----:R-:W1:Y:S02]  /*0250*/  SHFL.BFLY PT, R5, R12, 0x1, 0x1f ;  /* 0x0c201f000c057f89 */ /* 0x002e6400000e0000 */
[----:B-1----:R-:W-:-:S06]  /*0260*/  FADD R10, R12, R5 ;  /* 0x000000050c0a7221 */ /* 0x002fcc0000000000 */
[----:B------:R-:W-:Y:S01]  /*0270*/  @P0 STS [R7], R10 ;  /* 0x0000000a07000388 */ /* 0x000fe20000000800 */
[----:B------:R-:W-:Y:S06]  /*0280*/  BAR.SYNC.DEFER_BLOCKING 0x0 ;  /* 0x0000000000007b1d */ /* 0x000fec0000010000 */
[----:B------:R-:W1:Y:S02]  /*0290*/  LDS R5, [UR4] ;  /* 0x00000004ff057984 */ /* 0x000e640008000800 */
[----:B-1----:R-:W-:-:S04]  /*02a0*/  FMUL R5, R5, 0.015625 ;  /* 0x3c80000005057820 */ /* 0x002fc80000400000 */
[----:B------:R-:W-:-:S04]  /*02b0*/  FADD R6, R14, -R5 ;  /* 0x800000050e067221 */ /* 0x000fc80000000000 */
[----:B------:R-:W-:-:S05]  /*02c0*/  FMUL R9, R6, R6 ;  /* 0x0000000606097220 */ /* 0x000fca0000400000 */
[----:B------:R-:W-:-:S05]  /*02d0*/  FSEL R9, R9, RZ, !P1 ;  /* 0x000000ff09097208 */ /* 0x000fca0004800000 */
[----:B------:R-:W1:Y:S02]  /*02e0*/  SHFL.BFLY PT, R12, R9, 0x10, 0x1f ;  /* 0x0e001f00090c7f89 */ /* 0x000e6400000e0000 */
[----:B-1----:R-:W-:-:S05]  /*02f0*/  FADD R12, R9, R12 ;  /* 0x0000000c090c7221 */ /* 0x002fca0000000000 */
[----:B------:R-:W1:Y:S02]  /*0300*/  SHFL.BFLY PT, R11, R12, 0x8, 0x1f ;  /* 0x0d001f000c0b7f89 */ /* 0x000e6400000e0000 */
[----:B-1----:R-:W-:-:S05]  /*0310*/  FADD R11, R12, R11 ;  /* 0x0000000b0c0b7221 */ /* 0x002fca0000000000 */
[----:B------:R-:W1:Y:S02]  /*0320*/  SHFL.BFLY PT, R10, R11, 0x4, 0x1f ;  /* 0x0c801f000b0a7f89 */ /* 0x000e6400000e0000 */
[----:B-1----:R-:W-:-:S05]  /*0330*/  FADD R10, R11, R10 ;  /* 0x0000000a0b0a7221 */ /* 0x002fca0000000000 */
[----:B------:R-:W1:Y:S02]  /*0340*/  SHFL.BFLY PT, R13, R10, 0x2, 0x1f ;  /* 0x0c401f000a0d7f89 */ /* 0x000e6400000e0000 */
[----:B-1----:R-:W-:Y:S01]  /*0350*/  FADD R13, R10, R13 ;  /* 0x0000000d0a0d7221 */ /* 0x002fe20000000000 */
[----:B------:R-:W-:-:S04]  /*0360*/  MOV R10, 0x3c800000 ;  /* 0x3c800000000a7802 */ /* 0x000fc80000000f00 */
[----:B------:R-:W1:Y:S02]  /*0370*/  SHFL.BFLY PT, R14, R13, 0x1, 0x1f ;  /* 0x0c201f000d0e7f89 */ /* 0x000e6400000e0000 */
[----:B-1----:R-:W-:Y:S01]  /*0380*/  FADD R17, R13, R14 ;  /* 0x0000000e0d117221 */ /* 0x002fe20000000000 */
[----:B------:R-:W-:Y:S08]  /*0390*/  BAR.SYNC.DEFER_BLOCKING 0x0 ;  /* 0x0000000000007b1d */ /* 0x000ff00000010000 */
[----:B------:R-:W1:Y:S01]  /*03a0*/  LDC.64 R12, c[0x0][0x218] ;  /* 0x00008600ff0c7b82 */ /* 0x000e620000000a00 */
[----:B------:R-:W-:Y:S07]  /*03b0*/  @!P2 STS [R8+UR4], R17 ;  /* 0x000000110800a988 */ /* 0x000fee0008000804 */
[----:B------:R-:W-:Y:S01]  /*03c0*/  BAR.SYNC.DEFER_BLOCKING 0x0 ;  /* 0x0000000000007b1d */ /* 0x000fe20000010000 */
[----:B------:R-:W-:-:S05]  /*03d0*/  ISETP.EQ.AND P2, PT, R3, RZ, !P1 ;  /* 0x000000ff0300720c */ /* 0x000fca0004f42270 */
[----:B------:R-:W2:Y:S04]  /*03e0*/  @!P3 LDS R4, [R7] ;  /* 0x000000000704b984 */ /* 0x000ea80000000800 */
[----:B--2---:R-:W2:Y:S02]  /*03f0*/  SHFL.BFLY PT, R9, R4, 0x1, 0x1f ;  /* 0x0c201f0004097f89 */ /* 0x004ea400000e0000 */
[----:B--2---:R-:W-:-:S05]  /*0400*/  FADD R14, R4, R9 ;  /* 0x00000009040e7221 */ /* 0x004fca0000000000 */
[----:B------:R-:W-:Y:S01]  /*0410*/  @P0 STS [R7], R14 ;  /* 0x0000000e07000388 */ /* 0x000fe20000000800 */
[----:B------:R-:W-:Y:S06]  /*0420*/  BAR.SYNC.DEFER_BLOCKING 0x0 ;  /* 0x0000000000007b1d */ /* 0x000fec0000010000 */
[----:B------:R-:W2:Y:S02]  /*0430*/  LDS R9, [UR4] ;  /* 0x00000004ff097984 */ /* 0x000ea40008000800 */
[----:B--2---:R-:W-:Y:S02]  /*0440*/  FFMA R15, R9, R10, 9.9999997473787516356e-06 ;  /* 0x3727c5ac090f7423 */ /* 0x004fe4000000000a */
[----:B------:R-:W2:Y:S04]  /*0450*/  LDC.64 R8, c[0x0][0x220] ;  /* 0x00008800ff087b82 */ /* 0x000ea80000000a00 */
[----:B------:R-:W3:Y:S04]  /*0460*/  MUFU.RSQ R15, R15 ;  /* 0x0000000f000f7308 */ /* 0x000ee80000001400 */
[----:B------:R-:W4:Y:S01]  /*0470*/  LDC.64 R10, c[0x0][0x228] ;  /* 0x00008a00ff0a7b82 */ /* 0x000f220000000a00 */
[----:B---3--:R-:W-:-:S05]  /*0480*/  FMUL R17, R6, R15 ;  /* 0x0000000f06117220 */ /* 0x008fca0000400000 */
[----:B------:R-:W-:Y:S01]  /*0490*/  FSETP.GT.AND P0, PT, R17, RZ, PT ;  /* 0x000000ff1100720b */ /* 0x000fe20003f04000 */
[----:B--2---:R-:W-:-:S04]  /*04a0*/  IMAD.WIDE R2, R2, 0x4, R8 ;  /* 0x0000000402027825 */ /* 0x004fc800078e0208 */
[----:B-1----:R-:W-:-:S04]  /*04b0*/  IMAD.WIDE R8, R0, 0x4, R12 ;  /* 0x0000000400087825 */ /* 0x002fc800078e020c */
[----:B----4-:R-:W-:-:S04]  /*04c0*/  IMAD.WIDE R6, R0, 0x4, R10 ;  /* 0x0000000400067825 */ /* 0x010fc800078e020a */
[----:B------:R-:W-:-:S05]  /*04d0*/  @!P0 FMUL R17, R17, 0.20000000298023223877 ;  /* 0x3e4ccccd11118820 */ /* 0x000fca0000400000 */
[----:B------:R1:W-:Y:S04]  /*04e0*/  @!P1 STG.E desc[UR6][R2.64], R17 ;  /* 0x0000001102009986 */ /* 0x0003e8000c101906 */
[----:B------:R1:W-:Y:S01]  /*04f0*/  @P2 STG.E desc[UR6][R6.64], R15 ;  /* 0x0000000f06002986 */ /* 0x0003e2000c101906 */
[----:B------:R-:W-:Y:S05]  /*0500*/  @!P2 EXIT ;  /* 0x000000000000a94d */ /* 0x000fea0003800000 */
[----:B------:R-:W-:Y:S01]  /*0510*/  STG.E desc[UR6][R8.64], R5 ;  /* 0x0000000508007986 */ /* 0x000fe2000c101906 */
[----:B------:R-:W-:Y:S05]  /*0520*/  EXIT ;  /* 0x000000000000794d */ /* 0x000fea0003800000 */
.L_x_0:
[----:B------:R-:W-:-:S00]  /*0530*/  BRA `(.L_x_0) ;  /* 0xfffffffc00fc7947 */ /* 0x000fc0000383ffff */
[----:B------:R-:W-:-:S00]  /*0540*/  NOP ;  /* 0x0000000000007918 */ /* 0x000fc00000000000 */
        /* <DEDUP_REMOVED lines=11> */
.L_x_1:


//--------------------- .nv.global.init           --------------------------
	.section	.nv.global.init,"aw",@progbits
.nv.global.init:
	.type		_$_str,@object
	.size		_$_str,(.L_0 - _$_str)
_$_str:
        /*0000*/ 	.byte	0x5f, 0x5f, 0x43, 0x55, 0x44, 0x41, 0x5f, 0x46, 0x54, 0x5a, 0x00
.L_0:


//--------------------- .nv.shared.triton_per_fused__native_batch_norm_legit_leaky_relu_9 --------------------------
	.section	.nv.shared.triton_per_fused__native_batch_norm_legit_leaky_relu_9,"aw",@nobits
	.sectionflags	@""
	.align	16
	.zero		1024


//--------------------- .nv.constant0.triton_per_fused__native_batch_norm_legit_leaky_relu_9 --------------------------
	.section	.nv.constant0.triton_per_fused__native_batch_norm_legit_leaky_relu_9,"a",@progbits
	.sectionflags	@""
	.align	4
.nv.constant0.triton_per_fused__native_batch_norm_legit_leaky_relu_9:
	.zero		568
